//
// Generated by NVIDIA NVVM Compiler
//
// Compiler Build ID: CL-36424714
// Cuda compilation tools, release 13.0, V13.0.88
// Based on NVVM 20.0.0
//

.version 9.0
.target sm_100
.address_size 64

	// .globl	_Z20compute_partial_sumsPfS_S_S_S_S_i
// _ZZ20compute_partial_sumsPfS_S_S_S_S_iE2sx has been demoted
// _ZZ20compute_partial_sumsPfS_S_S_S_S_iE2sy has been demoted
// _ZZ20compute_partial_sumsPfS_S_S_S_S_iE3sxy has been demoted
// _ZZ20compute_partial_sumsPfS_S_S_S_S_iE3sxx has been demoted

.visible .entry _Z20compute_partial_sumsPfS_S_S_S_S_i(
	.param .u64 .ptr .align 1 _Z20compute_partial_sumsPfS_S_S_S_S_i_param_0,
	.param .u64 .ptr .align 1 _Z20compute_partial_sumsPfS_S_S_S_S_i_param_1,
	.param .u64 .ptr .align 1 _Z20compute_partial_sumsPfS_S_S_S_S_i_param_2,
	.param .u64 .ptr .align 1 _Z20compute_partial_sumsPfS_S_S_S_S_i_param_3,
	.param .u64 .ptr .align 1 _Z20compute_partial_sumsPfS_S_S_S_S_i_param_4,
	.param .u64 .ptr .align 1 _Z20compute_partial_sumsPfS_S_S_S_S_i_param_5,
	.param .u32 _Z20compute_partial_sumsPfS_S_S_S_S_i_param_6
)
{
	.reg .pred 	%p<6>;
	.reg .b32 	%r<24>;
	.reg .b32 	%f<25>;
	.reg .b64 	%rd<16>;
	// demoted variable
	.shared .align 4 .b8 _ZZ20compute_partial_sumsPfS_S_S_S_S_iE2sx[1024];
	// demoted variable
	.shared .align 4 .b8 _ZZ20compute_partial_sumsPfS_S_S_S_S_iE2sy[1024];
	// demoted variable
	.shared .align 4 .b8 _ZZ20compute_partial_sumsPfS_S_S_S_S_iE3sxy[1024];
	// demoted variable
	.shared .align 4 .b8 _ZZ20compute_partial_sumsPfS_S_S_S_S_iE3sxx[1024];
	ld.param.u64 	%rd1, [_Z20compute_partial_sumsPfS_S_S_S_S_i_param_0];
	ld.param.u64 	%rd2, [_Z20compute_partial_sumsPfS_S_S_S_S_i_param_1];
	ld.param.u64 	%rd3, [_Z20compute_partial_sumsPfS_S_S_S_S_i_param_2];
	ld.param.u64 	%rd4, [_Z20compute_partial_sumsPfS_S_S_S_S_i_param_3];
	ld.param.u64 	%rd5, [_Z20compute_partial_sumsPfS_S_S_S_S_i_param_4];
	ld.param.u64 	%rd6, [_Z20compute_partial_sumsPfS_S_S_S_S_i_param_5];
	ld.param.u32 	%r10, [_Z20compute_partial_sumsPfS_S_S_S_S_i_param_6];
	mov.u32 	%r1, %tid.x;
	mov.u32 	%r11, %ctaid.x;
	mov.u32 	%r23, %ntid.x;
	mad.lo.s32 	%r3, %r11, %r23, %r1;
	shl.b32 	%r12, %r1, 2;
	mov.u32 	%r13, _ZZ20compute_partial_sumsPfS_S_S_S_S_iE3sxx;
	add.s32 	%r4, %r13, %r12;
	mov.b32 	%r14, 0;
	st.shared.u32 	[%r4], %r14;
	mov.u32 	%r15, _ZZ20compute_partial_sumsPfS_S_S_S_S_iE3sxy;
	add.s32 	%r5, %r15, %r12;
	st.shared.u32 	[%r5], %r14;
	mov.u32 	%r16, _ZZ20compute_partial_sumsPfS_S_S_S_S_iE2sy;
	add.s32 	%r6, %r16, %r12;
	st.shared.u32 	[%r6], %r14;
	mov.u32 	%r17, _ZZ20compute_partial_sumsPfS_S_S_S_S_iE2sx;
	add.s32 	%r7, %r17, %r12;
	st.shared.u32 	[%r7], %r14;
	setp.ge.s32 	%p1, %r3, %r10;
	@%p1 bra 	$L__BB0_2;
	cvta.to.global.u64 	%rd7, %rd1;
	cvta.to.global.u64 	%rd8, %rd2;
	mul.wide.s32 	%rd9, %r3, 4;
	add.s64 	%rd10, %rd7, %rd9;
	ld.global.f32 	%f1, [%rd10];
	add.s64 	%rd11, %rd8, %rd9;
	ld.global.f32 	%f2, [%rd11];
	st.shared.f32 	[%r7], %f1;
	st.shared.f32 	[%r6], %f2;
	mul.f32 	%f3, %f1, %f2;
	st.shared.f32 	[%r5], %f3;
	mul.f32 	%f4, %f1, %f1;
	st.shared.f32 	[%r4], %f4;
$L__BB0_2:
	bar.sync 	0;
	setp.lt.u32 	%p2, %r23, 2;
	@%p2 bra 	$L__BB0_6;
$L__BB0_3:
	shr.u32 	%r9, %r23, 1;
	setp.ge.u32 	%p3, %r1, %r9;
	@%p3 bra 	$L__BB0_5;
	shl.b32 	%r18, %r9, 2;
	add.s32 	%r19, %r7, %r18;
	ld.shared.f32 	%f5, [%r19];
	ld.shared.f32 	%f6, [%r7];
	add.f32 	%f7, %f5, %f6;
	st.shared.f32 	[%r7], %f7;
	add.s32 	%r20, %r6, %r18;
	ld.shared.f32 	%f8, [%r20];
	ld.shared.f32 	%f9, [%r6];
	add.f32 	%f10, %f8, %f9;
	st.shared.f32 	[%r6], %f10;
	add.s32 	%r21, %r5, %r18;
	ld.shared.f32 	%f11, [%r21];
	ld.shared.f32 	%f12, [%r5];
	add.f32 	%f13, %f11, %f12;
	st.shared.f32 	[%r5], %f13;
	add.s32 	%r22, %r4, %r18;
	ld.shared.f32 	%f14, [%r22];
	ld.shared.f32 	%f15, [%r4];
	add.f32 	%f16, %f14, %f15;
	st.shared.f32 	[%r4], %f16;
$L__BB0_5:
	bar.sync 	0;
	setp.gt.u32 	%p4, %r23, 3;
	mov.u32 	%r23, %r9;
	@%p4 bra 	$L__BB0_3;
$L__BB0_6:
	setp.ne.s32 	%p5, %r1, 0;
	@%p5 bra 	$L__BB0_8;
	ld.shared.f32 	%f17, [_ZZ20compute_partial_sumsPfS_S_S_S_S_iE2sx];
	cvta.to.global.u64 	%rd12, %rd3;
	atom.global.add.f32 	%f18, [%rd12], %f17;
	ld.shared.f32 	%f19, [_ZZ20compute_partial_sumsPfS_S_S_S_S_iE2sy];
	cvta.to.global.u64 	%rd13, %rd4;
	atom.global.add.f32 	%f20, [%rd13], %f19;
	ld.shared.f32 	%f21, [_ZZ20compute_partial_sumsPfS_S_S_S_S_iE3sxy];
	cvta.to.global.u64 	%rd14, %rd5;
	atom.global.add.f32 	%f22, [%rd14], %f21;
	ld.shared.f32 	%f23, [_ZZ20compute_partial_sumsPfS_S_S_S_S_iE3sxx];
	cvta.to.global.u64 	%rd15, %rd6;
	atom.global.add.f32 	%f24, [%rd15], %f23;
$L__BB0_8:
	ret;

}


// ===== COMPILED SASS (sm_100) =====

	.target	sm_100

	.elftype	@"ET_EXEC"


//--------------------- .note.nv.tkinfo           --------------------------
	.section	.note.nv.tkinfo,"",@"SHT_NOTE"
	.sectionflags	@"SHF_NOTE_NV_TKINFO"
	.tkinfo
        /*0018*/ 	.word	0x00000002
        /*0030*/ 	.string	""
        /*0030*/ 	.string	"ptxas"
        /*0030*/ 	.string	"Cuda compilation tools, release 13.0, V13.0.88"
        /*0030*/ 	.string	"Build cuda_13.0.r13.0/compiler.36424714_0"
        /*0030*/ 	.string	"-arch sm_100 -m 64 "



//--------------------- .note.nv.cuinfo           --------------------------
	.section	.note.nv.cuinfo,"",@"SHT_NOTE"
	.sectionflags	@"SHF_NOTE_NV_CUINFO"
        /*0018*/ 	.short	0x0002
        /*001a*/ 	.short	0x0064
        /*001c*/ 	.short	0x0082
	.zero		2


//--------------------- .nv.info                  --------------------------
	.section	.nv.info,"",@"SHT_CUDA_INFO"
	.align	4


	//----- nvinfo : EIATTR_REGCOUNT
	.align		4
        /*0000*/ 	.byte	0x04, 0x2f
        /*0002*/ 	.short	(.L_1 - .L_0)
	.align		4
.L_0:
        /*0004*/ 	.word	index@(_Z20compute_partial_sumsPfS_S_S_S_S_i)
        /*0008*/ 	.word	0x00000014


	//----- nvinfo : EIATTR_FRAME_SIZE
	.align		4
.L_1:
        /*000c*/ 	.byte	0x04, 0x11
        /*000e*/ 	.short	(.L_3 - .L_2)
	.align		4
.L_2:
        /*0010*/ 	.word	index@(_Z20compute_partial_sumsPfS_S_S_S_S_i)
        /*0014*/ 	.word	0x00000000


	//----- nvinfo : EIATTR_MIN_STACK_SIZE
	.align		4
.L_3:
        /*0018*/ 	.byte	0x04, 0x12
        /*001a*/ 	.short	(.L_5 - .L_4)
	.align		4
.L_4:
        /*001c*/ 	.word	index@(_Z20compute_partial_sumsPfS_S_S_S_S_i)
        /*0020*/ 	.word	0x00000000
.L_5:


//--------------------- .nv.compat                --------------------------
	.section	.nv.compat,"",@"SHT_CUDA_COMPAT_INFO"
	.align	4
        /*0000*/ 	.byte	0x02, 0x09, 0x00, 0x00, 0x02, 0x02, 0x01, 0x00, 0x02, 0x05, 0x05, 0x00, 0x03, 0x07, 0x01, 0x01
        /*0010*/ 	.byte	0x02, 0x03, 0x00, 0x00, 0x02, 0x06, 0x01, 0x00, 0x04, 0x0b, 0x08, 0x00, 0x09, 0x00, 0x00, 0x00
        /*0020*/ 	.byte	0x00, 0x00, 0x00, 0x00


//--------------------- .nv.info._Z20compute_partial_sumsPfS_S_S_S_S_i --------------------------
	.section	.nv.info._Z20compute_partial_sumsPfS_S_S_S_S_i,"",@"SHT_CUDA_INFO"
	.sectionflags	@""
	.align	4


	//----- nvinfo : EIATTR_CUDA_API_VERSION
	.align		4
        /*0000*/ 	.byte	0x04, 0x37
        /*0002*/ 	.short	(.L_7 - .L_6)
.L_6:
        /*0004*/ 	.word	0x00000082


	//----- nvinfo : EIATTR_KPARAM_INFO
	.align		4
.L_7:
        /*0008*/ 	.byte	0x04, 0x17
        /*000a*/ 	.short	(.L_9 - .L_8)
.L_8:
        /*000c*/ 	.word	0x00000000
        /*0010*/ 	.short	0x0006
        /*0012*/ 	.short	0x0030
        /*0014*/ 	.byte	0x00, 0xf0, 0x11, 0x00


	//----- nvinfo : EIATTR_KPARAM_INFO
	.align		4
.L_9:
        /*0018*/ 	.byte	0x04, 0x17
        /*001a*/ 	.short	(.L_11 - .L_10)
.L_10:
        /*001c*/ 	.word	0x00000000
        /*0020*/ 	.short	0x0005
        /*0022*/ 	.short	0x0028
        /*0024*/ 	.byte	0x00, 0xf5, 0x21, 0x00


	//----- nvinfo : EIATTR_KPARAM_INFO
	.align		4
.L_11:
        /*0028*/ 	.byte	0x04, 0x17
        /*002a*/ 	.short	(.L_13 - .L_12)
.L_12:
        /*002c*/ 	.word	0x00000000
        /*0030*/ 	.short	0x0004
        /*0032*/ 	.short	0x0020
        /*0034*/ 	.byte	0x00, 0xf5, 0x21, 0x00


	//----- nvinfo : EIATTR_KPARAM_INFO
	.align		4
.L_13:
        /*0038*/ 	.byte	0x04, 0x17
        /*003a*/ 	.short	(.L_15 - .L_14)
.L_14:
        /*003c*/ 	.word	0x00000000
        /*0040*/ 	.short	0x0003
        /*0042*/ 	.short	0x0018
        /*0044*/ 	.byte	0x00, 0xf5, 0x21, 0x00


	//----- nvinfo : EIATTR_KPARAM_INFO
	.align		4
.L_15:
        /*0048*/ 	.byte	0x04, 0x17
        /*004a*/ 	.short	(.L_17 - .L_16)
.L_16:
        /*004c*/ 	.word	0x00000000
        /*0050*/ 	.short	0x0002
        /*0052*/ 	.short	0x0010
        /*0054*/ 	.byte	0x00, 0xf5, 0x21, 0x00


	//----- nvinfo : EIATTR_KPARAM_INFO
	.align		4
.L_17:
        /*0058*/ 	.byte	0x04, 0x17
        /*005a*/ 	.short	(.L_19 - .L_18)
.L_18:
        /*005c*/ 	.word	0x00000000
        /*0060*/ 	.short	0x0001
        /*0062*/ 	.short	0x0008
        /*0064*/ 	.byte	0x00, 0xf5, 0x21, 0x00


	//----- nvinfo : EIATTR_KPARAM_INFO
	.align		4
.L_19:
        /*0068*/ 	.byte	0x04, 0x17
        /*006a*/ 	.short	(.L_21 - .L_20)
.L_20:
        /*006c*/ 	.word	0x00000000
        /*0070*/ 	.short	0x0000
        /*0072*/ 	.short	0x0000
        /*0074*/ 	.byte	0x00, 0xf5, 0x21, 0x00


	//----- nvinfo : EIATTR_SPARSE_MMA_MASK
	.align		4
.L_21:
        /*0078*/ 	.byte	0x03, 0x50
        /*007a*/ 	.short	0x0000


	//----- nvinfo : EIATTR_MAXREG_COUNT
	.align		4
        /*007c*/ 	.byte	0x03, 0x1b
        /*007e*/ 	.short	0x00ff


	//----- nvinfo : EIATTR_NUM_BARRIERS
	.align		4
        /*0080*/ 	.byte	0x02, 0x4c
        /*0082*/ 	.byte	0x01
	.zero		1


	//----- nvinfo : EIATTR_MERCURY_ISA_VERSION
	.align		4
        /*0084*/ 	.byte	0x03, 0x5f
        /*0086*/ 	.short	0x0101


	//----- nvinfo : EIATTR_VRC_CTA_INIT_COUNT
	.align		4
        /*0088*/ 	.byte	0x02, 0x4a
	.zero		1
	.zero		1


	//----- nvinfo : EIATTR_EXIT_INSTR_OFFSETS
	.align		4
        /*008c*/ 	.byte	0x04, 0x1c
        /*008e*/ 	.short	(.L_23 - .L_22)


	//   ....[0]....
.L_22:
        /*0090*/ 	.word	0x00000460


	//   ....[1]....
        /*0094*/ 	.word	0x00000560


	//----- nvinfo : EIATTR_CRS_STACK_SIZE
	.align		4
.L_23:
        /*0098*/ 	.byte	0x04, 0x1e
        /*009a*/ 	.short	(.L_25 - .L_24)
.L_24:
        /*009c*/ 	.word	0x00000000


	//----- nvinfo : EIATTR_CBANK_PARAM_SIZE
	.align		4
.L_25:
        /*00a0*/ 	.byte	0x03, 0x19
        /*00a2*/ 	.short	0x0034


	//----- nvinfo : EIATTR_PARAM_CBANK
	.align		4
        /*00a4*/ 	.byte	0x04, 0x0a
        /*00a6*/ 	.short	(.L_27 - .L_26)
	.align		4
.L_26:
        /*00a8*/ 	.word	index@(.nv.constant0._Z20compute_partial_sumsPfS_S_S_S_S_i)
        /*00ac*/ 	.short	0x0380
        /*00ae*/ 	.short	0x0034


	//----- nvinfo : EIATTR_SW_WAR
	.align		4
.L_27:
        /*00b0*/ 	.byte	0x04, 0x36
        /*00b2*/ 	.short	(.L_29 - .L_28)
.L_28:
        /*00b4*/ 	.word	0x00000008
.L_29:


//--------------------- .nv.callgraph             --------------------------
	.section	.nv.callgraph,"",@"SHT_CUDA_CALLGRAPH"
	.align	4
	.sectionentsize	8
	.align		4
        /*0000*/ 	.word	0x00000000
	.align		4
        /*0004*/ 	.word	0xffffffff
	.align		4
        /*0008*/ 	.word	0x00000000
	.align		4
        /*000c*/ 	.word	0xfffffffe
	.align		4
        /*0010*/ 	.word	0x00000000
	.align		4
        /*0014*/ 	.word	0xfffffffd
	.align		4
        /*0018*/ 	.word	0x00000000
	.align		4
        /*001c*/ 	.word	0xfffffffc


//--------------------- .text._Z20compute_partial_sumsPfS_S_S_S_S_i --------------------------
	.section	.text._Z20compute_partial_sumsPfS_S_S_S_S_i,"ax",@progbits
	.align	128
        .global         _Z20compute_partial_sumsPfS_S_S_S_S_i
        .type           _Z20compute_partial_sumsPfS_S_S_S_S_i,@function
        .size           _Z20compute_partial_sumsPfS_S_S_S_S_i,(.L_x_5 - _Z20compute_partial_sumsPfS_S_S_S_S_i)
        .other          _Z20compute_partial_sumsPfS_S_S_S_S_i,@"STO_CUDA_ENTRY STV_DEFAULT"
_Z20compute_partial_sumsPfS_S_S_S_S_i:
.text._Z20compute_partial_sumsPfS_S_S_S_S_i:
[----:B------:R-:W-:Y:S01]  /*0000*/  LDC R1, c[0x0][0x37c] ;  /* 0x0000df00ff017b82 */ /* 0x000fe20000000800 */
[----:B------:R-:W0:Y:S07]  /*0010*/  S2R R0, SR_TID.X ;  /* 0x0000000000007919 */ /* 0x000e2e0000002100 */
[----:B------:R-:W0:Y:S01]  /*0020*/  S2UR UR4, SR_CTAID.X ;  /* 0x00000000000479c3 */ /* 0x000e220000002500 */
[----:B------:R-:W1:Y:S01]  /*0030*/  LDCU UR5, c[0x0][0x3b0] ;  /* 0x00007600ff0577ac */ /* 0x000e620008000800 */
[----:B------:R-:W2:Y:S06]  /*0040*/  LDCU.64 UR10, c[0x0][0x358] ;  /* 0x00006b00ff0a77ac */ /* 0x000eac0008000a00 */
[----:B------:R-:W0:Y:S08]  /*0050*/  LDC R3, c[0x0][0x360] ;  /* 0x0000d800ff037b82 */ /* 0x000e300000000800 */
[----:B------:R-:W3:Y:S08]  /*0060*/  LDC.64 R4, c[0x0][0x380] ;  /* 0x0000e000ff047b82 */ /* 0x000ef00000000a00 */
[----:B------:R-:W4:Y:S01]  /*0070*/  LDC.64 R6, c[0x0][0x388] ;  /* 0x0000e200ff067b82 */ /* 0x000f220000000a00 */
[----:B0-----:R-:W-:-:S05]  /*0080*/  IMAD R9, R3, UR4, R0 ;  /* 0x0000000403097c24 */ /* 0x001fca000f8e0200 */
[----:B-1----:R-:W-:-:S13]  /*0090*/  ISETP.GE.AND P0, PT, R9, UR5, PT ;  /* 0x0000000509007c0c */ /* 0x002fda000bf06270 */
[----:B---3--:R-:W-:-:S04]  /*00a0*/  @!P0 IMAD.WIDE R4, R9, 0x4, R4 ;  /* 0x0000000409048825 */ /* 0x008fc800078e0204 */
[----:B----4-:R-:W-:Y:S02]  /*00b0*/  @!P0 IMAD.WIDE R6, R9, 0x4, R6 ;  /* 0x0000000409068825 */ /* 0x010fe400078e0206 */
[----:B--2---:R0:W2:Y:S04]  /*00c0*/  @!P0 LDG.E R9, desc[UR10][R4.64] ;  /* 0x0000000a04098981 */ /* 0x0040a8000c1e1900 */
[----:B------:R1:W3:Y:S01]  /*00d0*/  @!P0 LDG.E R8, desc[UR10][R6.64] ;  /* 0x0000000a06088981 */ /* 0x0002e2000c1e1900 */
[----:B------:R-:W4:Y:S01]  /*00e0*/  S2UR UR8, SR_CgaCtaId ;  /* 0x00000000000879c3 */ /* 0x000f220000008800 */
[----:B------:R-:W-:Y:S02]  /*00f0*/  UMOV UR4, 0x400 ;  /* 0x0000040000047882 */ /* 0x000fe40000000000 */
[----:B------:R-:W-:-:S02]  /*0100*/  UIADD3 UR5, UPT, UPT, UR4, 0xc00, URZ ;  /* 0x00000c0004057890 */ /* 0x000fc4000fffe0ff */
[----:B------:R-:W-:Y:S02]  /*0110*/  UIADD3 UR6, UPT, UPT, UR4, 0x800, URZ ;  /* 0x0000080004067890 */ /* 0x000fe4000fffe0ff */
[----:B------:R-:W-:Y:S02]  /*0120*/  UIADD3 UR7, UPT, UPT, UR4, 0x400, URZ ;  /* 0x0000040004077890 */ /* 0x000fe4000fffe0ff */
[----:B----4-:R-:W-:Y:S02]  /*0130*/  ULEA UR5, UR8, UR5, 0x18 ;  /* 0x0000000508057291 */ /* 0x010fe4000f8ec0ff */
[----:B------:R-:W-:Y:S02]  /*0140*/  ULEA UR6, UR8, UR6, 0x18 ;  /* 0x0000000608067291 */ /* 0x000fe4000f8ec0ff */
[----:B------:R-:W-:Y:S02]  /*0150*/  ULEA UR7, UR8, UR7, 0x18 ;  /* 0x0000000708077291 */ /* 0x000fe4000f8ec0ff */
[----:B------:R-:W-:Y:S01]  /*0160*/  ULEA UR4, UR8, UR4, 0x18 ;  /* 0x0000000408047291 */ /* 0x000fe2000f8ec0ff */
[----:B------:R-:W-:-:S02]  /*0170*/  LEA R2, R0, UR5, 0x2 ;  /* 0x0000000500027c11 */ /* 0x000fc4000f8e10ff */
[C---:B0-----:R-:W-:Y:S02]  /*0180*/  LEA R4, R0.reuse, UR6, 0x2 ;  /* 0x0000000600047c11 */ /* 0x041fe4000f8e10ff */
[C---:B------:R-:W-:Y:S01]  /*0190*/  LEA R5, R0.reuse, UR7, 0x2 ;  /* 0x0000000700057c11 */ /* 0x040fe2000f8e10ff */
[----:B------:R0:W-:Y:S01]  /*01a0*/  STS [R2], RZ ;  /* 0x000000ff02007388 */ /* 0x0001e20000000800 */
[----:B-1----:R-:W-:-:S03]  /*01b0*/  LEA R6, R0, UR4, 0x2 ;  /* 0x0000000400067c11 */ /* 0x002fc6000f8e10ff */
[----:B------:R0:W-:Y:S04]  /*01c0*/  STS [R4], RZ ;  /* 0x000000ff04007388 */ /* 0x0001e80000000800 */
[----:B------:R0:W-:Y:S04]  /*01d0*/  STS [R5], RZ ;  /* 0x000000ff05007388 */ /* 0x0001e80000000800 */
[----:B------:R0:W-:Y:S01]  /*01e0*/  STS [R6], RZ ;  /* 0x000000ff06007388 */ /* 0x0001e20000000800 */
[----:B--2---:R-:W-:-:S03]  /*01f0*/  @!P0 FMUL R11, R9, R9 ;  /* 0x00000009090b8220 */ /* 0x004fc60000400000 */
[----:B------:R0:W-:Y:S01]  /*0200*/  @!P0 STS [R6], R9 ;  /* 0x0000000906008388 */ /* 0x0001e20000000800 */
[----:B---3--:R-:W-:-:S03]  /*0210*/  @!P0 FMUL R7, R9, R8 ;  /* 0x0000000809078220 */ /* 0x008fc60000400000 */
[----:B------:R0:W-:Y:S04]  /*0220*/  @!P0 STS [R5], R8 ;  /* 0x0000000805008388 */ /* 0x0001e80000000800 */
[----:B------:R0:W-:Y:S04]  /*0230*/  @!P0 STS [R4], R7 ;  /* 0x0000000704008388 */ /* 0x0001e80000000800 */
[----:B------:R0:W-:Y:S01]  /*0240*/  @!P0 STS [R2], R11 ;  /* 0x0000000b02008388 */ /* 0x0001e20000000800 */
[----:B------:R-:W-:Y:S01]  /*0250*/  BAR.SYNC.DEFER_BLOCKING 0x0 ;  /* 0x0000000000007b1d */ /* 0x000fe20000010000 */
[----:B------:R-:W-:-:S13]  /*0260*/  ISETP.GE.U32.AND P0, PT, R3, 0x2, PT ;  /* 0x000000020300780c */ /* 0x000fda0003f06070 */
[----:B0-----:R-:W-:Y:S05]  /*0270*/  @!P0 BRA `(.L_x_0) ;  /* 0x0000000000748947 */ /* 0x001fea0003800000 */
.L_x_3:
[----:B------:R-:W-:Y:S01]  /*0280*/  SHF.R.U32.HI R13, RZ, 0x1, R3 ;  /* 0x00000001ff0d7819 */ /* 0x000fe20000011603 */
[----:B------:R-:W-:Y:S03]  /*0290*/  BSSY.RECONVERGENT B0, `(.L_x_1) ;  /* 0x0000017000007945 */ /* 0x000fe60003800200 */
[----:B------:R-:W-:-:S13]  /*02a0*/  ISETP.GE.U32.AND P0, PT, R0, R13, PT ;  /* 0x0000000d0000720c */ /* 0x000fda0003f06070 */
[----:B0-----:R-:W-:Y:S05]  /*02b0*/  @P0 BRA `(.L_x_2) ;  /* 0x0000000000500947 */ /* 0x001fea0003800000 */
[----:B------:R-:W-:Y:S01]  /*02c0*/  IMAD R7, R13, 0x4, R6 ;  /* 0x000000040d077824 */ /* 0x000fe200078e0206 */
[----:B------:R-:W-:Y:S05]  /*02d0*/  LDS R8, [R6] ;  /* 0x0000000006087984 */ /* 0x000fea0000000800 */
[----:B------:R-:W0:Y:S02]  /*02e0*/  LDS R7, [R7] ;  /* 0x0000000007077984 */ /* 0x000e240000000800 */
[----:B0-----:R-:W-:Y:S01]  /*02f0*/  FADD R9, R7, R8 ;  /* 0x0000000807097221 */ /* 0x001fe20000000000 */
[----:B------:R-:W-:-:S04]  /*0300*/  LEA R8, R13, R5, 0x2 ;  /* 0x000000050d087211 */ /* 0x000fc800078e10ff */
[----:B------:R-:W-:Y:S04]  /*0310*/  STS [R6], R9 ;  /* 0x0000000906007388 */ /* 0x000fe80000000800 */
[----:B------:R-:W-:Y:S04]  /*0320*/  LDS R8, [R8] ;  /* 0x0000000008087984 */ /* 0x000fe80000000800 */
[----:B------:R-:W0:Y:S02]  /*0330*/  LDS R11, [R5] ;  /* 0x00000000050b7984 */ /* 0x000e240000000800 */
[----:B0-----:R-:W-:Y:S01]  /*0340*/  FADD R10, R8, R11 ;  /* 0x0000000b080a7221 */ /* 0x001fe20000000000 */
[----:B------:R-:W-:-:S04]  /*0350*/  IMAD R11, R13, 0x4, R4 ;  /* 0x000000040d0b7824 */ /* 0x000fc800078e0204 */
[----:B------:R-:W-:Y:S04]  /*0360*/  STS [R5], R10 ;  /* 0x0000000a05007388 */ /* 0x000fe80000000800 */
[----:B------:R-:W-:Y:S04]  /*0370*/  LDS R11, [R11] ;  /* 0x000000000b0b7984 */ /* 0x000fe80000000800 */
[----:B------:R-:W0:Y:S02]  /*0380*/  LDS R12, [R4] ;  /* 0x00000000040c7984 */ /* 0x000e240000000800 */
[----:B0-----:R-:W-:Y:S01]  /*0390*/  FADD R7, R11, R12 ;  /* 0x0000000c0b077221 */ /* 0x001fe20000000000 */
[----:B------:R-:W-:-:S04]  /*03a0*/  LEA R12, R13, R2, 0x2 ;  /* 0x000000020d0c7211 */ /* 0x000fc800078e10ff */
[----:B------:R-:W-:Y:S04]  /*03b0*/  STS [R4], R7 ;  /* 0x0000000704007388 */ /* 0x000fe80000000800 */
[----:B------:R-:W-:Y:S04]  /*03c0*/  LDS R12, [R12] ;  /* 0x000000000c0c7984 */ /* 0x000fe80000000800 */
[----:B------:R-:W0:Y:S02]  /*03d0*/  LDS R9, [R2] ;  /* 0x0000000002097984 */ /* 0x000e240000000800 */
[----:B0-----:R-:W-:-:S05]  /*03e0*/  FADD R9, R12, R9 ;  /* 0x000000090c097221 */ /* 0x001fca0000000000 */
[----:B------:R0:W-:Y:S02]  /*03f0*/  STS [R2], R9 ;  /* 0x0000000902007388 */ /* 0x0001e40000000800 */
.L_x_2:
[----:B------:R-:W-:Y:S05]  /*0400*/  BSYNC.RECONVERGENT B0 ;  /* 0x0000000000007941 */ /* 0x000fea0003800200 */
.L_x_1:
[----:B------:R-:W-:Y:S01]  /*0410*/  BAR.SYNC.DEFER_BLOCKING 0x0 ;  /* 0x0000000000007b1d */ /* 0x000fe20000010000 */
[----:B------:R-:W-:Y:S01]  /*0420*/  ISETP.GT.U32.AND P0, PT, R3, 0x3, PT ;  /* 0x000000030300780c */ /* 0x000fe20003f04070 */
[----:B------:R-:W-:-:S12]  /*0430*/  IMAD.MOV.U32 R3, RZ, RZ, R13 ;  /* 0x000000ffff037224 */ /* 0x000fd800078e000d */
[----:B------:R-:W-:Y:S05]  /*0440*/  @P0 BRA `(.L_x_3) ;  /* 0xfffffffc008c0947 */ /* 0x000fea000383ffff */
.L_x_0:
[----:B------:R-:W-:-:S13]  /*0450*/  ISETP.NE.AND P0, PT, R0, RZ, PT ;  /* 0x000000ff0000720c */ /* 0x000fda0003f05270 */
[----:B------:R-:W-:Y:S05]  /*0460*/  @P0 EXIT ;  /* 0x000000000000094d */ /* 0x000fea0003800000 */
[----:B------:R-:W1:Y:S01]  /*0470*/  S2UR UR5, SR_CgaCtaId ;  /* 0x00000000000579c3 */ /* 0x000e620000008800 */
[----:B------:R-:W-:-:S07]  /*0480*/  UMOV UR4, 0x400 ;  /* 0x0000040000047882 */ /* 0x000fce0000000000 */
[----:B0-----:R-:W0:Y:S08]  /*0490*/  LDC.64 R2, c[0x0][0x390] ;  /* 0x0000e400ff027b82 */ /* 0x001e300000000a00 */
[----:B------:R-:W2:Y:S01]  /*04a0*/  LDC.64 R4, c[0x0][0x398] ;  /* 0x0000e600ff047b82 */ /* 0x000ea20000000a00 */
[----:B-1----:R-:W-:-:S07]  /*04b0*/  ULEA UR4, UR5, UR4, 0x18 ;  /* 0x0000000405047291 */ /* 0x002fce000f8ec0ff */
[----:B------:R-:W1:Y:S02]  /*04c0*/  LDC.64 R6, c[0x0][0x3a0] ;  /* 0x0000e800ff067b82 */ /* 0x000e640000000a00 */
[----:B------:R-:W0:Y:S06]  /*04d0*/  LDS R11, [UR4] ;  /* 0x00000004ff0b7984 */ /* 0x000e2c0008000800 */
[----:B------:R-:W3:Y:S01]  /*04e0*/  LDC.64 R8, c[0x0][0x3a8] ;  /* 0x0000ea00ff087b82 */ /* 0x000ee20000000a00 */
[----:B------:R-:W2:Y:S04]  /*04f0*/  LDS R13, [UR4+0x400] ;  /* 0x00040004ff0d7984 */ /* 0x000ea80008000800 */
[----:B------:R-:W1:Y:S04]  /*0500*/  LDS R15, [UR4+0x800] ;  /* 0x00080004ff0f7984 */ /* 0x000e680008000800 */
[----:B------:R-:W3:Y:S04]  /*0510*/  LDS R17, [UR4+0xc00] ;  /* 0x000c0004ff117984 */ /* 0x000ee80008000800 */
[----:B0-----:R-:W-:Y:S04]  /*0520*/  REDG.E.ADD.F32.FTZ.RN.STRONG.GPU desc[UR10][R2.64], R11 ;  /* 0x0000000b020079a6 */ /* 0x001fe8000c12f30a */
[----:B--2---:R-:W-:Y:S04]  /*0530*/  REDG.E.ADD.F32.FTZ.RN.STRONG.GPU desc[UR10][R4.64], R13 ;  /* 0x0000000d040079a6 */ /* 0x004fe8000c12f30a */
[----:B-1----:R-:W-:Y:S04]  /*0540*/  REDG.E.ADD.F32.FTZ.RN.STRONG.GPU desc[UR10][R6.64], R15 ;  /* 0x0000000f060079a6 */ /* 0x002fe8000c12f30a */
[----:B---3--:R-:W-:Y:S01]  /*0550*/  REDG.E.ADD.F32.FTZ.RN.STRONG.GPU desc[UR10][R8.64], R17 ;  /* 0x00000011080079a6 */ /* 0x008fe2000c12f30a */
[----:B------:R-:W-:Y:S05]  /*0560*/  EXIT ;  /* 0x000000000000794d */ /* 0x000fea0003800000 */
.L_x_4:
[----:B------:R-:W-:-:S00]  /*0570*/  BRA `(.L_x_4) ;  /* 0xfffffffc00fc7947 */ /* 0x000fc0000383ffff */
[----:B------:R-:W-:-:S00]  /*0580*/  NOP ;  /* 0x0000000000007918 */ /* 0x000fc00000000000 */
[----:B------:R-:W-:-:S00]  /*0590*/  NOP ;  /* 0x0000000000007918 */ /* 0x000fc00000000000 */
[----:B------:R-:W-:-:S00]  /*05a0*/  NOP ;  /* 0x0000000000007918 */ /* 0x000fc00000000000 */
[----:B------:R-:W-:-:S00]  /*05b0*/  NOP ;  /* 0x0000000000007918 */ /* 0x000fc00000000000 */
[----:B------:R-:W-:-:S00]  /*05c0*/  NOP ;  /* 0x0000000000007918 */ /* 0x000fc00000000000 */
[----:B------:R-:W-:-:S00]  /*05d0*/  NOP ;  /* 0x0000000000007918 */ /* 0x000fc00000000000 */
[----:B------:R-:W-:-:S00]  /*05e0*/  NOP ;  /* 0x0000000000007918 */ /* 0x000fc00000000000 */
[----:B------:R-:W-:-:S00]  /*05f0*/  NOP ;  /* 0x0000000000007918 */ /* 0x000fc00000000000 */
.L_x_5:


//--------------------- .nv.shared._Z20compute_partial_sumsPfS_S_S_S_S_i --------------------------
	.section	.nv.shared._Z20compute_partial_sumsPfS_S_S_S_S_i,"aw",@nobits
	.sectionflags	@""
	.align	4
.nv.shared._Z20compute_partial_sumsPfS_S_S_S_S_i:
	.zero		5120


//--------------------- .nv.shared.reserved.0     --------------------------
	.section	.nv.shared.reserved.0,"aw",@nobits
	.weak		__nv_reservedSMEM_offset_0_alias
	.size		__nv_reservedSMEM_offset_0_alias, 0, 64
	.other		__nv_reservedSMEM_offset_0_alias,@"STO_CUDA_RESERVED_SHARED STV_DEFAULT"
__nv_reservedSMEM_offset_0_alias:
	.zero		0
	.zero		64


//--------------------- .nv.constant0._Z20compute_partial_sumsPfS_S_S_S_S_i --------------------------
	.section	.nv.constant0._Z20compute_partial_sumsPfS_S_S_S_S_i,"a",@progbits
	.sectionflags	@""
	.align	4
.nv.constant0._Z20compute_partial_sumsPfS_S_S_S_S_i:
	.zero		948


//--------------------- SYMBOLS --------------------------

	.type		.nv.reservedSmem.offset0,@object
	.size		.nv.reservedSmem.offset0,0x4
	.type		.nv.reservedSmem.cap,@object
	.size		.nv.reservedSmem.cap,0x4
